//
// Generated by NVIDIA NVVM Compiler
//
// Compiler Build ID: CL-36424714
// Cuda compilation tools, release 13.0, V13.0.88
// Based on NVVM 20.0.0
//

.version 9.0
.target sm_100
.address_size 64

	// .globl	_Z6KernelPfi

.visible .entry _Z6KernelPfi(
	.param .u64 .ptr .align 1 _Z6KernelPfi_param_0,
	.param .u32 _Z6KernelPfi_param_1
)
{
	.reg .b32 	%r<12>;
	.reg .b64 	%rd<5>;

	ld.param.u64 	%rd1, [_Z6KernelPfi_param_0];
	ld.param.u32 	%r1, [_Z6KernelPfi_param_1];
	cvta.to.global.u64 	%rd2, %rd1;
	mov.u32 	%r2, %tid.x;
	mov.u32 	%r3, %ctaid.x;
	mov.u32 	%r4, %ntid.x;
	mad.lo.s32 	%r5, %r3, %r4, %r2;
	mov.u32 	%r6, %tid.y;
	mov.u32 	%r7, %ctaid.y;
	mov.u32 	%r8, %ntid.y;
	mad.lo.s32 	%r9, %r7, %r8, %r6;
	mad.lo.s32 	%r10, %r1, %r9, %r5;
	mul.wide.s32 	%rd3, %r10, 4;
	add.s64 	%rd4, %rd2, %rd3;
	mov.b32 	%r11, 1116340224;
	st.global.u32 	[%rd4], %r11;
	ret;

}


// ===== COMPILED SASS (sm_100) =====

	.target	sm_100

	.elftype	@"ET_EXEC"


//--------------------- .note.nv.tkinfo           --------------------------
	.section	.note.nv.tkinfo,"",@"SHT_NOTE"
	.sectionflags	@"SHF_NOTE_NV_TKINFO"
	.tkinfo
        /*0018*/ 	.word	0x00000002
        /*0030*/ 	.string	""
        /*0030*/ 	.string	"ptxas"
        /*0030*/ 	.string	"Cuda compilation tools, release 13.0, V13.0.88"
        /*0030*/ 	.string	"Build cuda_13.0.r13.0/compiler.36424714_0"
        /*0030*/ 	.string	"-arch sm_100 -m 64 "



//--------------------- .note.nv.cuinfo           --------------------------
	.section	.note.nv.cuinfo,"",@"SHT_NOTE"
	.sectionflags	@"SHF_NOTE_NV_CUINFO"
        /*0018*/ 	.short	0x0002
        /*001a*/ 	.short	0x0064
        /*001c*/ 	.short	0x0082
	.zero		2


//--------------------- .nv.info                  --------------------------
	.section	.nv.info,"",@"SHT_CUDA_INFO"
	.align	4


	//----- nvinfo : EIATTR_REGCOUNT
	.align		4
        /*0000*/ 	.byte	0x04, 0x2f
        /*0002*/ 	.short	(.L_1 - .L_0)
	.align		4
.L_0:
        /*0004*/ 	.word	index@(_Z6KernelPfi)
        /*0008*/ 	.word	0x0000000a


	//----- nvinfo : EIATTR_FRAME_SIZE
	.align		4
.L_1:
        /*000c*/ 	.byte	0x04, 0x11
        /*000e*/ 	.short	(.L_3 - .L_2)
	.align		4
.L_2:
        /*0010*/ 	.word	index@(_Z6KernelPfi)
        /*0014*/ 	.word	0x00000000


	//----- nvinfo : EIATTR_MIN_STACK_SIZE
	.align		4
.L_3:
        /*0018*/ 	.byte	0x04, 0x12
        /*001a*/ 	.short	(.L_5 - .L_4)
	.align		4
.L_4:
        /*001c*/ 	.word	index@(_Z6KernelPfi)
        /*0020*/ 	.word	0x00000000
.L_5:


//--------------------- .nv.compat                --------------------------
	.section	.nv.compat,"",@"SHT_CUDA_COMPAT_INFO"
	.align	4
        /*0000*/ 	.byte	0x02, 0x09, 0x00, 0x00, 0x02, 0x02, 0x01, 0x00, 0x02, 0x05, 0x05, 0x00, 0x03, 0x07, 0x01, 0x01
        /*0010*/ 	.byte	0x02, 0x03, 0x00, 0x00, 0x02, 0x06, 0x01, 0x00, 0x04, 0x0b, 0x08, 0x00, 0x09, 0x00, 0x00, 0x00
        /*0020*/ 	.byte	0x00, 0x00, 0x00, 0x00


//--------------------- .nv.info._Z6KernelPfi     --------------------------
	.section	.nv.info._Z6KernelPfi,"",@"SHT_CUDA_INFO"
	.sectionflags	@""
	.align	4


	//----- nvinfo : EIATTR_CUDA_API_VERSION
	.align		4
        /*0000*/ 	.byte	0x04, 0x37
        /*0002*/ 	.short	(.L_7 - .L_6)
.L_6:
        /*0004*/ 	.word	0x00000082


	//----- nvinfo : EIATTR_KPARAM_INFO
	.align		4
.L_7:
        /*0008*/ 	.byte	0x04, 0x17
        /*000a*/ 	.short	(.L_9 - .L_8)
.L_8:
        /*000c*/ 	.word	0x00000000
        /*0010*/ 	.short	0x0001
        /*0012*/ 	.short	0x0008
        /*0014*/ 	.byte	0x00, 0xf0, 0x11, 0x00


	//----- nvinfo : EIATTR_KPARAM_INFO
	.align		4
.L_9:
        /*0018*/ 	.byte	0x04, 0x17
        /*001a*/ 	.short	(.L_11 - .L_10)
.L_10:
        /*001c*/ 	.word	0x00000000
        /*0020*/ 	.short	0x0000
        /*0022*/ 	.short	0x0000
        /*0024*/ 	.byte	0x00, 0xf5, 0x21, 0x00


	//----- nvinfo : EIATTR_SPARSE_MMA_MASK
	.align		4
.L_11:
        /*0028*/ 	.byte	0x03, 0x50
        /*002a*/ 	.short	0x0000


	//----- nvinfo : EIATTR_MAXREG_COUNT
	.align		4
        /*002c*/ 	.byte	0x03, 0x1b
        /*002e*/ 	.short	0x00ff


	//----- nvinfo : EIATTR_MERCURY_ISA_VERSION
	.align		4
        /*0030*/ 	.byte	0x03, 0x5f
        /*0032*/ 	.short	0x0101


	//----- nvinfo : EIATTR_VRC_CTA_INIT_COUNT
	.align		4
        /*0034*/ 	.byte	0x02, 0x4a
	.zero		1
	.zero		1


	//----- nvinfo : EIATTR_EXIT_INSTR_OFFSETS
	.align		4
        /*0038*/ 	.byte	0x04, 0x1c
        /*003a*/ 	.short	(.L_13 - .L_12)


	//   ....[0]....
.L_12:
        /*003c*/ 	.word	0x00000100


	//----- nvinfo : EIATTR_CBANK_PARAM_SIZE
	.align		4
.L_13:
        /*0040*/ 	.byte	0x03, 0x19
        /*0042*/ 	.short	0x000c


	//----- nvinfo : EIATTR_PARAM_CBANK
	.align		4
        /*0044*/ 	.byte	0x04, 0x0a
        /*0046*/ 	.short	(.L_15 - .L_14)
	.align		4
.L_14:
        /*0048*/ 	.word	index@(.nv.constant0._Z6KernelPfi)
        /*004c*/ 	.short	0x0380
        /*004e*/ 	.short	0x000c


	//----- nvinfo : EIATTR_SW_WAR
	.align		4
.L_15:
        /*0050*/ 	.byte	0x04, 0x36
        /*0052*/ 	.short	(.L_17 - .L_16)
.L_16:
        /*0054*/ 	.word	0x00000008
.L_17:


//--------------------- .nv.callgraph             --------------------------
	.section	.nv.callgraph,"",@"SHT_CUDA_CALLGRAPH"
	.align	4
	.sectionentsize	8
	.align		4
        /*0000*/ 	.word	0x00000000
	.align		4
        /*0004*/ 	.word	0xffffffff
	.align		4
        /*0008*/ 	.word	0x00000000
	.align		4
        /*000c*/ 	.word	0xfffffffe
	.align		4
        /*0010*/ 	.word	0x00000000
	.align		4
        /*0014*/ 	.word	0xfffffffd
	.align		4
        /*0018*/ 	.word	0x00000000
	.align		4
        /*001c*/ 	.word	0xfffffffc


//--------------------- .text._Z6KernelPfi        --------------------------
	.section	.text._Z6KernelPfi,"ax",@progbits
	.align	128
        .global         _Z6KernelPfi
        .type           _Z6KernelPfi,@function
        .size           _Z6KernelPfi,(.L_x_1 - _Z6KernelPfi)
        .other          _Z6KernelPfi,@"STO_CUDA_ENTRY STV_DEFAULT"
_Z6KernelPfi:
.text._Z6KernelPfi:
[----:B------:R-:W-:Y:S01]  /*0000*/  LDC R1, c[0x0][0x37c] ;  /* 0x0000df00ff017b82 */ /* 0x000fe20000000800 */
[----:B------:R-:W0:Y:S07]  /*0010*/  S2R R0, SR_TID.X ;  /* 0x0000000000007919 */ /* 0x000e2e0000002100 */
[----:B------:R-:W0:Y:S01]  /*0020*/  S2UR UR6, SR_CTAID.X ;  /* 0x00000000000679c3 */ /* 0x000e220000002500 */
[----:B------:R-:W1:Y:S01]  /*0030*/  LDCU UR8, c[0x0][0x388] ;  /* 0x00007100ff0877ac */ /* 0x000e620008000800 */
[----:B------:R-:W2:Y:S01]  /*0040*/  S2R R4, SR_TID.Y ;  /* 0x0000000000047919 */ /* 0x000ea20000002200 */
[----:B------:R-:W3:Y:S05]  /*0050*/  LDCU.64 UR4, c[0x0][0x358] ;  /* 0x00006b00ff0477ac */ /* 0x000eea0008000a00 */
[----:B------:R-:W0:Y:S08]  /*0060*/  LDC R5, c[0x0][0x360] ;  /* 0x0000d800ff057b82 */ /* 0x000e300000000800 */
[----:B------:R-:W2:Y:S08]  /*0070*/  S2UR UR7, SR_CTAID.Y ;  /* 0x00000000000779c3 */ /* 0x000eb00000002600 */
[----:B------:R-:W2:Y:S08]  /*0080*/  LDC R7, c[0x0][0x364] ;  /* 0x0000d900ff077b82 */ /* 0x000eb00000000800 */
[----:B------:R-:W4:Y:S01]  /*0090*/  LDC.64 R2, c[0x0][0x380] ;  /* 0x0000e000ff027b82 */ /* 0x000f220000000a00 */
[----:B0-----:R-:W-:-:S02]  /*00a0*/  IMAD R0, R5, UR6, R0 ;  /* 0x0000000605007c24 */ /* 0x001fc4000f8e0200 */
[----:B--2---:R-:W-:Y:S02]  /*00b0*/  IMAD R5, R7, UR7, R4 ;  /* 0x0000000707057c24 */ /* 0x004fe4000f8e0204 */
[----:B------:R-:W-:Y:S02]  /*00c0*/  HFMA2 R7, -RZ, RZ, 3.26953125, 0 ;  /* 0x428a0000ff077431 */ /* 0x000fe400000001ff */
[----:B-1----:R-:W-:-:S04]  /*00d0*/  IMAD R5, R5, UR8, R0 ;  /* 0x0000000805057c24 */ /* 0x002fc8000f8e0200 */
[----:B----4-:R-:W-:-:S05]  /*00e0*/  IMAD.WIDE R2, R5, 0x4, R2 ;  /* 0x0000000405027825 */ /* 0x010fca00078e0202 */
[----:B---3--:R-:W-:Y:S01]  /*00f0*/  STG.E desc[UR4][R2.64], R7 ;  /* 0x0000000702007986 */ /* 0x008fe2000c101904 */
[----:B------:R-:W-:Y:S05]  /*0100*/  EXIT ;  /* 0x000000000000794d */ /* 0x000fea0003800000 */
.L_x_0:
[----:B------:R-:W-:-:S00]  /*0110*/  BRA `(.L_x_0) ;  /* 0xfffffffc00fc7947 */ /* 0x000fc0000383ffff */
[----:B------:R-:W-:-:S00]  /*0120*/  NOP ;  /* 0x0000000000007918 */ /* 0x000fc00000000000 */
        /* <DEDUP_REMOVED lines=13> */
.L_x_1:


//--------------------- .nv.shared.reserved.0     --------------------------
	.section	.nv.shared.reserved.0,"aw",@nobits
	.weak		__nv_reservedSMEM_offset_0_alias
	.size		__nv_reservedSMEM_offset_0_alias, 0, 64
	.other		__nv_reservedSMEM_offset_0_alias,@"STO_CUDA_RESERVED_SHARED STV_DEFAULT"
__nv_reservedSMEM_offset_0_alias:
	.zero		0
	.zero		64


//--------------------- .nv.constant0._Z6KernelPfi --------------------------
	.section	.nv.constant0._Z6KernelPfi,"a",@progbits
	.sectionflags	@""
	.align	4
.nv.constant0._Z6KernelPfi:
	.zero		908


//--------------------- SYMBOLS --------------------------

	.type		.nv.reservedSmem.offset0,@object
	.size		.nv.reservedSmem.offset0,0x4
